//
// Generated by NVIDIA NVVM Compiler
//
// Compiler Build ID: CL-36424714
// Cuda compilation tools, release 13.0, V13.0.88
// Based on NVVM 20.0.0
//

.version 9.0
.target sm_100
.address_size 64

	// .globl	uniform_float
.global .align 4 .b8 precalc_xorwow_matrix[102400];
.global .align 4 .b8 precalc_xorwow_offset_matrix[102400];
.global .align 4 .b8 mrg32k3aM1[2304];
.global .align 4 .b8 mrg32k3aM2[2304];
.global .align 4 .b8 mrg32k3aM1SubSeq[2016];
.global .align 4 .b8 mrg32k3aM2SubSeq[2016];
.global .align 4 .b8 mrg32k3aM1Seq[2304];
.global .align 4 .b8 mrg32k3aM2Seq[2304];
.const .align 8 .b8 __cr_lgamma_table[72];

.visible .entry uniform_float(
	.param .u32 uniform_float_param_0,
	.param .f32 uniform_float_param_1,
	.param .f32 uniform_float_param_2,
	.param .u64 .ptr .align 1 uniform_float_param_3
)
{
	.reg .pred 	%p<3>;
	.reg .b32 	%r<11>;
	.reg .b32 	%f<8>;
	.reg .b64 	%rd<5>;

	ld.param.u32 	%r6, [uniform_float_param_0];
	ld.param.f32 	%f1, [uniform_float_param_1];
	ld.param.f32 	%f2, [uniform_float_param_2];
	ld.param.u64 	%rd2, [uniform_float_param_3];
	mov.u32 	%r7, %tid.x;
	mov.u32 	%r8, %ctaid.x;
	mov.u32 	%r1, %ntid.x;
	mad.lo.s32 	%r10, %r8, %r1, %r7;
	setp.ge.s32 	%p1, %r10, %r6;
	@%p1 bra 	$L__BB0_3;
	mov.u32 	%r9, %nctaid.x;
	mul.lo.s32 	%r3, %r1, %r9;
	cvta.to.global.u64 	%rd1, %rd2;
$L__BB0_2:
	mul.wide.s32 	%rd3, %r10, 4;
	add.s64 	%rd4, %rd1, %rd3;
	ld.global.f32 	%f3, [%rd4];
	mov.f32 	%f4, 0f3F800000;
	sub.f32 	%f5, %f4, %f3;
	mul.f32 	%f6, %f1, %f5;
	fma.rn.f32 	%f7, %f2, %f3, %f6;
	st.global.f32 	[%rd4], %f7;
	add.s32 	%r10, %r10, %r3;
	setp.lt.s32 	%p2, %r10, %r6;
	@%p2 bra 	$L__BB0_2;
$L__BB0_3:
	ret;

}


// ===== COMPILED SASS (sm_100) =====

	.target	sm_100

	.elftype	@"ET_EXEC"


//--------------------- .note.nv.tkinfo           --------------------------
	.section	.note.nv.tkinfo,"",@"SHT_NOTE"
	.sectionflags	@"SHF_NOTE_NV_TKINFO"
	.tkinfo
        /*0018*/ 	.word	0x00000002
        /*0030*/ 	.string	""
        /*0030*/ 	.string	"ptxas"
        /*0030*/ 	.string	"Cuda compilation tools, release 13.0, V13.0.88"
        /*0030*/ 	.string	"Build cuda_13.0.r13.0/compiler.36424714_0"
        /*0030*/ 	.string	"-arch sm_100 -m 64 "



//--------------------- .note.nv.cuinfo           --------------------------
	.section	.note.nv.cuinfo,"",@"SHT_NOTE"
	.sectionflags	@"SHF_NOTE_NV_CUINFO"
        /*0018*/ 	.short	0x0002
        /*001a*/ 	.short	0x0064
        /*001c*/ 	.short	0x0082
	.zero		2


//--------------------- .nv.info                  --------------------------
	.section	.nv.info,"",@"SHT_CUDA_INFO"
	.align	4


	//----- nvinfo : EIATTR_REGCOUNT
	.align		4
        /*0000*/ 	.byte	0x04, 0x2f
        /*0002*/ 	.short	(.L_10 - .L_9)
	.align		4
.L_9:
        /*0004*/ 	.word	index@(uniform_float)
        /*0008*/ 	.word	0x0000000c


	//----- nvinfo : EIATTR_FRAME_SIZE
	.align		4
.L_10:
        /*000c*/ 	.byte	0x04, 0x11
        /*000e*/ 	.short	(.L_12 - .L_11)
	.align		4
.L_11:
        /*0010*/ 	.word	index@(uniform_float)
        /*0014*/ 	.word	0x00000000


	//----- nvinfo : EIATTR_MIN_STACK_SIZE
	.align		4
.L_12:
        /*0018*/ 	.byte	0x04, 0x12
        /*001a*/ 	.short	(.L_14 - .L_13)
	.align		4
.L_13:
        /*001c*/ 	.word	index@(uniform_float)
        /*0020*/ 	.word	0x00000000
.L_14:


//--------------------- .nv.compat                --------------------------
	.section	.nv.compat,"",@"SHT_CUDA_COMPAT_INFO"
	.align	4
        /*0000*/ 	.byte	0x02, 0x09, 0x00, 0x00, 0x02, 0x02, 0x01, 0x00, 0x02, 0x05, 0x05, 0x00, 0x03, 0x07, 0x01, 0x01
        /*0010*/ 	.byte	0x02, 0x03, 0x00, 0x00, 0x02, 0x06, 0x01, 0x00, 0x04, 0x0b, 0x08, 0x00, 0x09, 0x00, 0x00, 0x00
        /*0020*/ 	.byte	0x00, 0x00, 0x00, 0x00


//--------------------- .nv.info.uniform_float    --------------------------
	.section	.nv.info.uniform_float,"",@"SHT_CUDA_INFO"
	.sectionflags	@""
	.align	4


	//----- nvinfo : EIATTR_CUDA_API_VERSION
	.align		4
        /*0000*/ 	.byte	0x04, 0x37
        /*0002*/ 	.short	(.L_16 - .L_15)
.L_15:
        /*0004*/ 	.word	0x00000082


	//----- nvinfo : EIATTR_KPARAM_INFO
	.align		4
.L_16:
        /*0008*/ 	.byte	0x04, 0x17
        /*000a*/ 	.short	(.L_18 - .L_17)
.L_17:
        /*000c*/ 	.word	0x00000000
        /*0010*/ 	.short	0x0003
        /*0012*/ 	.short	0x0010
        /*0014*/ 	.byte	0x00, 0xf5, 0x21, 0x00


	//----- nvinfo : EIATTR_KPARAM_INFO
	.align		4
.L_18:
        /*0018*/ 	.byte	0x04, 0x17
        /*001a*/ 	.short	(.L_20 - .L_19)
.L_19:
        /*001c*/ 	.word	0x00000000
        /*0020*/ 	.short	0x0002
        /*0022*/ 	.short	0x0008
        /*0024*/ 	.byte	0x00, 0xf0, 0x11, 0x00


	//----- nvinfo : EIATTR_KPARAM_INFO
	.align		4
.L_20:
        /*0028*/ 	.byte	0x04, 0x17
        /*002a*/ 	.short	(.L_22 - .L_21)
.L_21:
        /*002c*/ 	.word	0x00000000
        /*0030*/ 	.short	0x0001
        /*0032*/ 	.short	0x0004
        /*0034*/ 	.byte	0x00, 0xf0, 0x11, 0x00


	//----- nvinfo : EIATTR_KPARAM_INFO
	.align		4
.L_22:
        /*0038*/ 	.byte	0x04, 0x17
        /*003a*/ 	.short	(.L_24 - .L_23)
.L_23:
        /*003c*/ 	.word	0x00000000
        /*0040*/ 	.short	0x0000
        /*0042*/ 	.short	0x0000
        /*0044*/ 	.byte	0x00, 0xf0, 0x11, 0x00


	//----- nvinfo : EIATTR_SPARSE_MMA_MASK
	.align		4
.L_24:
        /*0048*/ 	.byte	0x03, 0x50
        /*004a*/ 	.short	0x0000


	//----- nvinfo : EIATTR_MAXREG_COUNT
	.align		4
        /*004c*/ 	.byte	0x03, 0x1b
        /*004e*/ 	.short	0x00ff


	//----- nvinfo : EIATTR_MERCURY_ISA_VERSION
	.align		4
        /*0050*/ 	.byte	0x03, 0x5f
        /*0052*/ 	.short	0x0101


	//----- nvinfo : EIATTR_VRC_CTA_INIT_COUNT
	.align		4
        /*0054*/ 	.byte	0x02, 0x4a
	.zero		1
	.zero		1


	//----- nvinfo : EIATTR_EXIT_INSTR_OFFSETS
	.align		4
        /*0058*/ 	.byte	0x04, 0x1c
        /*005a*/ 	.short	(.L_26 - .L_25)


	//   ....[0]....
.L_25:
        /*005c*/ 	.word	0x00000070


	//   ....[1]....
        /*0060*/ 	.word	0x00000170


	//----- nvinfo : EIATTR_CRS_STACK_SIZE
	.align		4
.L_26:
        /*0064*/ 	.byte	0x04, 0x1e
        /*0066*/ 	.short	(.L_28 - .L_27)
.L_27:
        /*0068*/ 	.word	0x00000000


	//----- nvinfo : EIATTR_CBANK_PARAM_SIZE
	.align		4
.L_28:
        /*006c*/ 	.byte	0x03, 0x19
        /*006e*/ 	.short	0x0018


	//----- nvinfo : EIATTR_PARAM_CBANK
	.align		4
        /*0070*/ 	.byte	0x04, 0x0a
        /*0072*/ 	.short	(.L_30 - .L_29)
	.align		4
.L_29:
        /*0074*/ 	.word	index@(.nv.constant0.uniform_float)
        /*0078*/ 	.short	0x0380
        /*007a*/ 	.short	0x0018


	//----- nvinfo : EIATTR_SW_WAR
	.align		4
.L_30:
        /*007c*/ 	.byte	0x04, 0x36
        /*007e*/ 	.short	(.L_32 - .L_31)
.L_31:
        /*0080*/ 	.word	0x00000008
.L_32:


//--------------------- .nv.callgraph             --------------------------
	.section	.nv.callgraph,"",@"SHT_CUDA_CALLGRAPH"
	.align	4
	.sectionentsize	8
	.align		4
        /*0000*/ 	.word	0x00000000
	.align		4
        /*0004*/ 	.word	0xffffffff
	.align		4
        /*0008*/ 	.word	0x00000000
	.align		4
        /*000c*/ 	.word	0xfffffffe
	.align		4
        /*0010*/ 	.word	0x00000000
	.align		4
        /*0014*/ 	.word	0xfffffffd
	.align		4
        /*0018*/ 	.word	0x00000000
	.align		4
        /*001c*/ 	.word	0xfffffffc


//--------------------- .nv.constant4             --------------------------
	.section	.nv.constant4,"a",@progbits
	.align	8
	.align		8
.nv.constant4:
        /*0000*/ 	.dword	precalc_xorwow_matrix
	.align		8
        /*0008*/ 	.dword	precalc_xorwow_offset_matrix
	.align		8
        /*0010*/ 	.dword	mrg32k3aM1
	.align		8
        /*0018*/ 	.dword	mrg32k3aM2
	.align		8
        /*0020*/ 	.dword	mrg32k3aM1SubSeq
	.align		8
        /*0028*/ 	.dword	mrg32k3aM2SubSeq
	.align		8
        /*0030*/ 	.dword	mrg32k3aM1Seq
	.align		8
        /*0038*/ 	.dword	mrg32k3aM2Seq


//--------------------- .nv.constant3             --------------------------
	.section	.nv.constant3,"a",@progbits
	.align	8
.nv.constant3:
	.type		__cr_lgamma_table,@object
	.size		__cr_lgamma_table,(.L_8 - __cr_lgamma_table)
__cr_lgamma_table:
        /*0000*/ 	.byte	0x00, 0x00, 0x00, 0x00, 0x00, 0x00, 0x00, 0x00, 0x00, 0x00, 0x00, 0x00, 0x00, 0x00, 0x00, 0x00
        /*0010*/ 	.byte	0xef, 0x39, 0xfa, 0xfe, 0x42, 0x2e, 0xe6, 0x3f, 0x02, 0x20, 0x2a, 0xfa, 0x0b, 0xab, 0xfc, 0x3f
        /*0020*/ 	.byte	0xf9, 0x2c, 0x92, 0x7c, 0xa7, 0x6c, 0x09, 0x40, 0xc9, 0x79, 0x44, 0x3c, 0x64, 0x26, 0x13, 0x40
        /*0030*/ 	.byte	0xca, 0x01, 0xcf, 0x3a, 0x27, 0x51, 0x1a, 0x40, 0x30, 0xcc, 0x2d, 0xf3, 0xe1, 0x0c, 0x21, 0x40
        /*0040*/ 	.byte	0x0d, 0xb7, 0xfc, 0x82, 0x8e, 0x35, 0x25, 0x40
.L_8:


//--------------------- .text.uniform_float       --------------------------
	.section	.text.uniform_float,"ax",@progbits
	.align	128
        .global         uniform_float
        .type           uniform_float,@function
        .size           uniform_float,(.L_x_2 - uniform_float)
        .other          uniform_float,@"STO_CUDA_ENTRY STV_DEFAULT"
uniform_float:
.text.uniform_float:
[----:B------:R-:W-:Y:S01]  /*0000*/  LDC R1, c[0x0][0x37c] ;  /* 0x0000df00ff017b82 */ /* 0x000fe20000000800 */
[----:B------:R-:W0:Y:S07]  /*0010*/  S2R R0, SR_TID.X ;  /* 0x0000000000007919 */ /* 0x000e2e0000002100 */
[----:B------:R-:W0:Y:S01]  /*0020*/  S2UR UR4, SR_CTAID.X ;  /* 0x00000000000479c3 */ /* 0x000e220000002500 */
[----:B------:R-:W1:Y:S07]  /*0030*/  LDCU UR5, c[0x0][0x380] ;  /* 0x00007000ff0577ac */ /* 0x000e6e0008000800 */
[----:B------:R-:W0:Y:S02]  /*0040*/  LDC R7, c[0x0][0x360] ;  /* 0x0000d800ff077b82 */ /* 0x000e240000000800 */
[----:B0-----:R-:W-:-:S05]  /*0050*/  IMAD R0, R7, UR4, R0 ;  /* 0x0000000407007c24 */ /* 0x001fca000f8e0200 */
[----:B-1----:R-:W-:-:S13]  /*0060*/  ISETP.GE.AND P0, PT, R0, UR5, PT ;  /* 0x0000000500007c0c */ /* 0x002fda000bf06270 */
[----:B------:R-:W-:Y:S05]  /*0070*/  @P0 EXIT ;  /* 0x000000000000094d */ /* 0x000fea0003800000 */
[----:B------:R-:W0:Y:S01]  /*0080*/  LDC.64 R4, c[0x0][0x390] ;  /* 0x0000e400ff047b82 */ /* 0x000e220000000a00 */
[----:B------:R-:W1:Y:S01]  /*0090*/  LDCU UR4, c[0x0][0x370] ;  /* 0x00006e00ff0477ac */ /* 0x000e620008000800 */
[----:B------:R-:W2:Y:S01]  /*00a0*/  LDCU.64 UR6, c[0x0][0x358] ;  /* 0x00006b00ff0677ac */ /* 0x000ea20008000a00 */
[----:B------:R-:W3:Y:S01]  /*00b0*/  LDCU UR8, c[0x0][0x384] ;  /* 0x00007080ff0877ac */ /* 0x000ee20008000800 */
[----:B------:R-:W4:Y:S01]  /*00c0*/  LDCU UR9, c[0x0][0x388] ;  /* 0x00007100ff0977ac */ /* 0x000f220008000800 */
[----:B-1----:R-:W-:-:S07]  /*00d0*/  IMAD R7, R7, UR4, RZ ;  /* 0x0000000407077c24 */ /* 0x002fce000f8e02ff */
.L_x_0:
[----:B01----:R-:W-:-:S05]  /*00e0*/  IMAD.WIDE R2, R0, 0x4, R4 ;  /* 0x0000000400027825 */ /* 0x003fca00078e0204 */
[----:B--2---:R-:W2:Y:S01]  /*00f0*/  LDG.E R6, desc[UR6][R2.64] ;  /* 0x0000000602067981 */ /* 0x004ea2000c1e1900 */
[----:B------:R-:W-:-:S04]  /*0100*/  IADD3 R0, PT, PT, R7, R0, RZ ;  /* 0x0000000007007210 */ /* 0x000fc80007ffe0ff */
[----:B------:R-:W-:Y:S01]  /*0110*/  ISETP.GE.AND P0, PT, R0, UR5, PT ;  /* 0x0000000500007c0c */ /* 0x000fe2000bf06270 */
[----:B--2---:R-:W-:-:S04]  /*0120*/  FADD R8, -R6, 1 ;  /* 0x3f80000006087421 */ /* 0x004fc80000000100 */
[----:B---3--:R-:W-:-:S04]  /*0130*/  FMUL R9, R8, UR8 ;  /* 0x0000000808097c20 */ /* 0x008fc80008400000 */
[----:B----4-:R-:W-:-:S05]  /*0140*/  FFMA R9, R6, UR9, R9 ;  /* 0x0000000906097c23 */ /* 0x010fca0008000009 */
[----:B------:R1:W-:Y:S01]  /*0150*/  STG.E desc[UR6][R2.64], R9 ;  /* 0x0000000902007986 */ /* 0x0003e2000c101906 */
[----:B------:R-:W-:Y:S05]  /*0160*/  @!P0 BRA `(.L_x_0) ;  /* 0xfffffffc00dc8947 */ /* 0x000fea000383ffff */
[----:B------:R-:W-:Y:S05]  /*0170*/  EXIT ;  /* 0x000000000000794d */ /* 0x000fea0003800000 */
.L_x_1:
[----:B------:R-:W-:-:S00]  /*0180*/  BRA `(.L_x_1) ;  /* 0xfffffffc00fc7947 */ /* 0x000fc0000383ffff */
[----:B------:R-:W-:-:S00]  /*0190*/  NOP ;  /* 0x0000000000007918 */ /* 0x000fc00000000000 */
        /* <DEDUP_REMOVED lines=14> */
.L_x_2:


//--------------------- .nv.global.init           --------------------------
	.section	.nv.global.init,"aw",@progbits
	.align	4
.nv.global.init:
	.type		mrg32k3aM1SubSeq,@object
	.size		mrg32k3aM1SubSeq,(mrg32k3aM2SubSeq - mrg32k3aM1SubSeq)
mrg32k3aM1SubSeq:
        /*0000*/ 	.byte	0x0b, 0xcc, 0xee, 0x04, 0x73, 0x29, 0x8b, 0x6f, 0xf6, 0x53, 0x03, 0xf6, 0x23, 0xf6, 0xea, 0xda
        /* <DEDUP_REMOVED lines=125> */
	.type		mrg32k3aM2SubSeq,@object
	.size		mrg32k3aM2SubSeq,(mrg32k3aM1 - mrg32k3aM2SubSeq)
mrg32k3aM2SubSeq:
        /* <DEDUP_REMOVED lines=126> */
	.type		mrg32k3aM1,@object
	.size		mrg32k3aM1,(mrg32k3aM1Seq - mrg32k3aM1)
mrg32k3aM1:
        /* <DEDUP_REMOVED lines=144> */
	.type		mrg32k3aM1Seq,@object
	.size		mrg32k3aM1Seq,(mrg32k3aM2 - mrg32k3aM1Seq)
mrg32k3aM1Seq:
        /* <DEDUP_REMOVED lines=144> */
	.type		mrg32k3aM2,@object
	.size		mrg32k3aM2,(mrg32k3aM2Seq - mrg32k3aM2)
mrg32k3aM2:
        /* <DEDUP_REMOVED lines=144> */
	.type		mrg32k3aM2Seq,@object
	.size		mrg32k3aM2Seq,(precalc_xorwow_matrix - mrg32k3aM2Seq)
mrg32k3aM2Seq:
        /* <DEDUP_REMOVED lines=144> */
	.type		precalc_xorwow_matrix,@object
	.size		precalc_xorwow_matrix,(precalc_xorwow_offset_matrix - precalc_xorwow_matrix)
precalc_xorwow_matrix:
        /* <DEDUP_REMOVED lines=6400> */
	.type		precalc_xorwow_offset_matrix,@object
	.size		precalc_xorwow_offset_matrix,(.L_1 - precalc_xorwow_offset_matrix)
precalc_xorwow_offset_matrix:
        /* <DEDUP_REMOVED lines=6400> */
.L_1:


//--------------------- .nv.shared.reserved.0     --------------------------
	.section	.nv.shared.reserved.0,"aw",@nobits
	.weak		__nv_reservedSMEM_offset_0_alias
	.size		__nv_reservedSMEM_offset_0_alias, 0, 64
	.other		__nv_reservedSMEM_offset_0_alias,@"STO_CUDA_RESERVED_SHARED STV_DEFAULT"
__nv_reservedSMEM_offset_0_alias:
	.zero		0
	.zero		64


//--------------------- .nv.constant0.uniform_float --------------------------
	.section	.nv.constant0.uniform_float,"a",@progbits
	.sectionflags	@""
	.align	4
.nv.constant0.uniform_float:
	.zero		920


//--------------------- SYMBOLS --------------------------

	.type		.nv.reservedSmem.offset0,@object
	.size		.nv.reservedSmem.offset0,0x4
